//
// Generated by NVIDIA NVVM Compiler
//
// Compiler Build ID: CL-36424714
// Cuda compilation tools, release 13.0, V13.0.88
// Based on NVVM 20.0.0
//

.version 9.0
.target sm_100
.address_size 64

	// .globl	_Z4testPiiPjjPyyPff

.visible .entry _Z4testPiiPjjPyyPff(
	.param .u64 .ptr .align 1 _Z4testPiiPjjPyyPff_param_0,
	.param .u32 _Z4testPiiPjjPyyPff_param_1,
	.param .u64 .ptr .align 1 _Z4testPiiPjjPyyPff_param_2,
	.param .u32 _Z4testPiiPjjPyyPff_param_3,
	.param .u64 .ptr .align 1 _Z4testPiiPjjPyyPff_param_4,
	.param .u64 _Z4testPiiPjjPyyPff_param_5,
	.param .u64 .ptr .align 1 _Z4testPiiPjjPyyPff_param_6,
	.param .f32 _Z4testPiiPjjPyyPff_param_7
)
{
	.reg .b32 	%r<7>;
	.reg .b64 	%rd<11>;

	ld.param.u64 	%rd1, [_Z4testPiiPjjPyyPff_param_0];
	ld.param.u32 	%r1, [_Z4testPiiPjjPyyPff_param_1];
	ld.param.u64 	%rd2, [_Z4testPiiPjjPyyPff_param_2];
	ld.param.u32 	%r2, [_Z4testPiiPjjPyyPff_param_3];
	ld.param.u64 	%rd3, [_Z4testPiiPjjPyyPff_param_4];
	ld.param.u64 	%rd4, [_Z4testPiiPjjPyyPff_param_5];
	ld.param.u64 	%rd5, [_Z4testPiiPjjPyyPff_param_6];
	cvta.to.global.u64 	%rd6, %rd5;
	cvta.to.global.u64 	%rd7, %rd3;
	cvta.to.global.u64 	%rd8, %rd2;
	cvta.to.global.u64 	%rd9, %rd1;
	atom.global.sys.exch.b32 	%r3, [%rd9], %r1;
	atom.global.sys.exch.b32 	%r4, [%rd8], %r2;
	atom.global.sys.exch.b64 	%rd10, [%rd7], %rd4;
	ld.param.u32 	%r5, [_Z4testPiiPjjPyyPff_param_7];
	atom.global.sys.exch.b32 	%r6, [%rd6], %r5;
	ret;

}


// ===== COMPILED SASS (sm_100) =====

	.target	sm_100

	.elftype	@"ET_EXEC"


//--------------------- .note.nv.tkinfo           --------------------------
	.section	.note.nv.tkinfo,"",@"SHT_NOTE"
	.sectionflags	@"SHF_NOTE_NV_TKINFO"
	.tkinfo
        /*0018*/ 	.word	0x00000002
        /*0030*/ 	.string	""
        /*0030*/ 	.string	"ptxas"
        /*0030*/ 	.string	"Cuda compilation tools, release 13.0, V13.0.88"
        /*0030*/ 	.string	"Build cuda_13.0.r13.0/compiler.36424714_0"
        /*0030*/ 	.string	"-arch sm_100 -m 64 "



//--------------------- .note.nv.cuinfo           --------------------------
	.section	.note.nv.cuinfo,"",@"SHT_NOTE"
	.sectionflags	@"SHF_NOTE_NV_CUINFO"
        /*0018*/ 	.short	0x0002
        /*001a*/ 	.short	0x0064
        /*001c*/ 	.short	0x0082
	.zero		2


//--------------------- .nv.info                  --------------------------
	.section	.nv.info,"",@"SHT_CUDA_INFO"
	.align	4


	//----- nvinfo : EIATTR_REGCOUNT
	.align		4
        /*0000*/ 	.byte	0x04, 0x2f
        /*0002*/ 	.short	(.L_1 - .L_0)
	.align		4
.L_0:
        /*0004*/ 	.word	index@(_Z4testPiiPjjPyyPff)
        /*0008*/ 	.word	0x00000014


	//----- nvinfo : EIATTR_FRAME_SIZE
	.align		4
.L_1:
        /*000c*/ 	.byte	0x04, 0x11
        /*000e*/ 	.short	(.L_3 - .L_2)
	.align		4
.L_2:
        /*0010*/ 	.word	index@(_Z4testPiiPjjPyyPff)
        /*0014*/ 	.word	0x00000000


	//----- nvinfo : EIATTR_MIN_STACK_SIZE
	.align		4
.L_3:
        /*0018*/ 	.byte	0x04, 0x12
        /*001a*/ 	.short	(.L_5 - .L_4)
	.align		4
.L_4:
        /*001c*/ 	.word	index@(_Z4testPiiPjjPyyPff)
        /*0020*/ 	.word	0x00000000
.L_5:


//--------------------- .nv.compat                --------------------------
	.section	.nv.compat,"",@"SHT_CUDA_COMPAT_INFO"
	.align	4
        /*0000*/ 	.byte	0x02, 0x09, 0x00, 0x00, 0x02, 0x02, 0x01, 0x00, 0x02, 0x05, 0x05, 0x00, 0x03, 0x07, 0x01, 0x01
        /*0010*/ 	.byte	0x02, 0x03, 0x00, 0x00, 0x02, 0x06, 0x01, 0x00, 0x04, 0x0b, 0x08, 0x00, 0x09, 0x00, 0x00, 0x00
        /*0020*/ 	.byte	0x00, 0x00, 0x00, 0x00


//--------------------- .nv.info._Z4testPiiPjjPyyPff --------------------------
	.section	.nv.info._Z4testPiiPjjPyyPff,"",@"SHT_CUDA_INFO"
	.sectionflags	@""
	.align	4


	//----- nvinfo : EIATTR_CUDA_API_VERSION
	.align		4
        /*0000*/ 	.byte	0x04, 0x37
        /*0002*/ 	.short	(.L_7 - .L_6)
.L_6:
        /*0004*/ 	.word	0x00000082


	//----- nvinfo : EIATTR_KPARAM_INFO
	.align		4
.L_7:
        /*0008*/ 	.byte	0x04, 0x17
        /*000a*/ 	.short	(.L_9 - .L_8)
.L_8:
        /*000c*/ 	.word	0x00000000
        /*0010*/ 	.short	0x0007
        /*0012*/ 	.short	0x0038
        /*0014*/ 	.byte	0x00, 0xf0, 0x11, 0x00


	//----- nvinfo : EIATTR_KPARAM_INFO
	.align		4
.L_9:
        /*0018*/ 	.byte	0x04, 0x17
        /*001a*/ 	.short	(.L_11 - .L_10)
.L_10:
        /*001c*/ 	.word	0x00000000
        /*0020*/ 	.short	0x0006
        /*0022*/ 	.short	0x0030
        /*0024*/ 	.byte	0x00, 0xf5, 0x21, 0x00


	//----- nvinfo : EIATTR_KPARAM_INFO
	.align		4
.L_11:
        /*0028*/ 	.byte	0x04, 0x17
        /*002a*/ 	.short	(.L_13 - .L_12)
.L_12:
        /*002c*/ 	.word	0x00000000
        /*0030*/ 	.short	0x0005
        /*0032*/ 	.short	0x0028
        /*0034*/ 	.byte	0x00, 0xf0, 0x21, 0x00


	//----- nvinfo : EIATTR_KPARAM_INFO
	.align		4
.L_13:
        /*0038*/ 	.byte	0x04, 0x17
        /*003a*/ 	.short	(.L_15 - .L_14)
.L_14:
        /*003c*/ 	.word	0x00000000
        /*0040*/ 	.short	0x0004
        /*0042*/ 	.short	0x0020
        /*0044*/ 	.byte	0x00, 0xf5, 0x21, 0x00


	//----- nvinfo : EIATTR_KPARAM_INFO
	.align		4
.L_15:
        /*0048*/ 	.byte	0x04, 0x17
        /*004a*/ 	.short	(.L_17 - .L_16)
.L_16:
        /*004c*/ 	.word	0x00000000
        /*0050*/ 	.short	0x0003
        /*0052*/ 	.short	0x0018
        /*0054*/ 	.byte	0x00, 0xf0, 0x11, 0x00


	//----- nvinfo : EIATTR_KPARAM_INFO
	.align		4
.L_17:
        /*0058*/ 	.byte	0x04, 0x17
        /*005a*/ 	.short	(.L_19 - .L_18)
.L_18:
        /*005c*/ 	.word	0x00000000
        /*0060*/ 	.short	0x0002
        /*0062*/ 	.short	0x0010
        /*0064*/ 	.byte	0x00, 0xf5, 0x21, 0x00


	//----- nvinfo : EIATTR_KPARAM_INFO
	.align		4
.L_19:
        /*0068*/ 	.byte	0x04, 0x17
        /*006a*/ 	.short	(.L_21 - .L_20)
.L_20:
        /*006c*/ 	.word	0x00000000
        /*0070*/ 	.short	0x0001
        /*0072*/ 	.short	0x0008
        /*0074*/ 	.byte	0x00, 0xf0, 0x11, 0x00


	//----- nvinfo : EIATTR_KPARAM_INFO
	.align		4
.L_21:
        /*0078*/ 	.byte	0x04, 0x17
        /*007a*/ 	.short	(.L_23 - .L_22)
.L_22:
        /*007c*/ 	.word	0x00000000
        /*0080*/ 	.short	0x0000
        /*0082*/ 	.short	0x0000
        /*0084*/ 	.byte	0x00, 0xf5, 0x21, 0x00


	//----- nvinfo : EIATTR_SPARSE_MMA_MASK
	.align		4
.L_23:
        /*0088*/ 	.byte	0x03, 0x50
        /*008a*/ 	.short	0x0000


	//----- nvinfo : EIATTR_MAXREG_COUNT
	.align		4
        /*008c*/ 	.byte	0x03, 0x1b
        /*008e*/ 	.short	0x00ff


	//----- nvinfo : EIATTR_MERCURY_ISA_VERSION
	.align		4
        /*0090*/ 	.byte	0x03, 0x5f
        /*0092*/ 	.short	0x0101


	//----- nvinfo : EIATTR_VRC_CTA_INIT_COUNT
	.align		4
        /*0094*/ 	.byte	0x02, 0x4a
	.zero		1
	.zero		1


	//----- nvinfo : EIATTR_EXIT_INSTR_OFFSETS
	.align		4
        /*0098*/ 	.byte	0x04, 0x1c
        /*009a*/ 	.short	(.L_25 - .L_24)


	//   ....[0]....
.L_24:
        /*009c*/ 	.word	0x000000e0


	//----- nvinfo : EIATTR_CBANK_PARAM_SIZE
	.align		4
.L_25:
        /*00a0*/ 	.byte	0x03, 0x19
        /*00a2*/ 	.short	0x003c


	//----- nvinfo : EIATTR_PARAM_CBANK
	.align		4
        /*00a4*/ 	.byte	0x04, 0x0a
        /*00a6*/ 	.short	(.L_27 - .L_26)
	.align		4
.L_26:
        /*00a8*/ 	.word	index@(.nv.constant0._Z4testPiiPjjPyyPff)
        /*00ac*/ 	.short	0x0380
        /*00ae*/ 	.short	0x003c


	//----- nvinfo : EIATTR_SW_WAR
	.align		4
.L_27:
        /*00b0*/ 	.byte	0x04, 0x36
        /*00b2*/ 	.short	(.L_29 - .L_28)
.L_28:
        /*00b4*/ 	.word	0x00000008
.L_29:


//--------------------- .nv.callgraph             --------------------------
	.section	.nv.callgraph,"",@"SHT_CUDA_CALLGRAPH"
	.align	4
	.sectionentsize	8
	.align		4
        /*0000*/ 	.word	0x00000000
	.align		4
        /*0004*/ 	.word	0xffffffff
	.align		4
        /*0008*/ 	.word	0x00000000
	.align		4
        /*000c*/ 	.word	0xfffffffe
	.align		4
        /*0010*/ 	.word	0x00000000
	.align		4
        /*0014*/ 	.word	0xfffffffd
	.align		4
        /*0018*/ 	.word	0x00000000
	.align		4
        /*001c*/ 	.word	0xfffffffc


//--------------------- .text._Z4testPiiPjjPyyPff --------------------------
	.section	.text._Z4testPiiPjjPyyPff,"ax",@progbits
	.align	128
        .global         _Z4testPiiPjjPyyPff
        .type           _Z4testPiiPjjPyyPff,@function
        .size           _Z4testPiiPjjPyyPff,(.L_x_1 - _Z4testPiiPjjPyyPff)
        .other          _Z4testPiiPjjPyyPff,@"STO_CUDA_ENTRY STV_DEFAULT"
_Z4testPiiPjjPyyPff:
.text._Z4testPiiPjjPyyPff:
[----:B------:R-:W-:Y:S08]  /*0000*/  LDC R1, c[0x0][0x37c] ;  /* 0x0000df00ff017b82 */ /* 0x000ff00000000800 */
[----:B------:R-:W0:Y:S01]  /*0010*/  LDC R13, c[0x0][0x388] ;  /* 0x0000e200ff0d7b82 */ /* 0x000e220000000800 */
[----:B------:R-:W0:Y:S07]  /*0020*/  LDCU.64 UR4, c[0x0][0x358] ;  /* 0x00006b00ff0477ac */ /* 0x000e2e0008000a00 */
[----:B------:R-:W0:Y:S08]  /*0030*/  LDC.64 R2, c[0x0][0x380] ;  /* 0x0000e000ff027b82 */ /* 0x000e300000000a00 */
[----:B------:R-:W1:Y:S08]  /*0040*/  LDC R15, c[0x0][0x398] ;  /* 0x0000e600ff0f7b82 */ /* 0x000e700000000800 */
[----:B------:R-:W1:Y:S08]  /*0050*/  LDC.64 R4, c[0x0][0x390] ;  /* 0x0000e400ff047b82 */ /* 0x000e700000000a00 */
[----:B------:R-:W2:Y:S01]  /*0060*/  LDC.64 R6, c[0x0][0x3a0] ;  /* 0x0000e800ff067b82 */ /* 0x000ea20000000a00 */
[----:B0-----:R-:W-:Y:S07]  /*0070*/  ATOMG.E.EXCH.STRONG.SYS PT, RZ, desc[UR4][R2.64], R13 ;  /* 0x8000000d02ff79a8 */ /* 0x001fee000c1f5104 */
[----:B------:R-:W2:Y:S08]  /*0080*/  LDC.64 R10, c[0x0][0x3a8] ;  /* 0x0000ea00ff0a7b82 */ /* 0x000eb00000000a00 */
[----:B------:R-:W0:Y:S01]  /*0090*/  LDC R17, c[0x0][0x3b8] ;  /* 0x0000ee00ff117b82 */ /* 0x000e220000000800 */
[----:B-1----:R-:W-:Y:S07]  /*00a0*/  ATOMG.E.EXCH.STRONG.SYS PT, RZ, desc[UR4][R4.64], R15 ;  /* 0x8000000f04ff79a8 */ /* 0x002fee000c1f5104 */
[----:B------:R-:W0:Y:S01]  /*00b0*/  LDC.64 R8, c[0x0][0x3b0] ;  /* 0x0000ec00ff087b82 */ /* 0x000e220000000a00 */
[----:B--2---:R-:W-:Y:S04]  /*00c0*/  ATOMG.E.EXCH.64.STRONG.SYS PT, RZ, desc[UR4][R6.64], R10 ;  /* 0x8000000a06ff79a8 */ /* 0x004fe8000c1f5504 */
[----:B0-----:R-:W-:Y:S01]  /*00d0*/  ATOMG.E.EXCH.STRONG.SYS PT, RZ, desc[UR4][R8.64], R17 ;  /* 0x8000001108ff79a8 */ /* 0x001fe2000c1f5104 */
[----:B------:R-:W-:Y:S05]  /*00e0*/  EXIT ;  /* 0x000000000000794d */ /* 0x000fea0003800000 */
.L_x_0:
[----:B------:R-:W-:-:S00]  /*00f0*/  BRA `(.L_x_0) ;  /* 0xfffffffc00fc7947 */ /* 0x000fc0000383ffff */
[----:B------:R-:W-:-:S00]  /*0100*/  NOP ;  /* 0x0000000000007918 */ /* 0x000fc00000000000 */
[----:B------:R-:W-:-:S00]  /*0110*/  NOP ;  /* 0x0000000000007918 */ /* 0x000fc00000000000 */
[----:B------:R-:W-:-:S00]  /*0120*/  NOP ;  /* 0x0000000000007918 */ /* 0x000fc00000000000 */
[----:B------:R-:W-:-:S00]  /*0130*/  NOP ;  /* 0x0000000000007918 */ /* 0x000fc00000000000 */
[----:B------:R-:W-:-:S00]  /*0140*/  NOP ;  /* 0x0000000000007918 */ /* 0x000fc00000000000 */
[----:B------:R-:W-:-:S00]  /*0150*/  NOP ;  /* 0x0000000000007918 */ /* 0x000fc00000000000 */
[----:B------:R-:W-:-:S00]  /*0160*/  NOP ;  /* 0x0000000000007918 */ /* 0x000fc00000000000 */
[----:B------:R-:W-:-:S00]  /*0170*/  NOP ;  /* 0x0000000000007918 */ /* 0x000fc00000000000 */
.L_x_1:


//--------------------- .nv.shared.reserved.0     --------------------------
	.section	.nv.shared.reserved.0,"aw",@nobits
	.weak		__nv_reservedSMEM_offset_0_alias
	.size		__nv_reservedSMEM_offset_0_alias, 0, 64
	.other		__nv_reservedSMEM_offset_0_alias,@"STO_CUDA_RESERVED_SHARED STV_DEFAULT"
__nv_reservedSMEM_offset_0_alias:
	.zero		0
	.zero		64


//--------------------- .nv.constant0._Z4testPiiPjjPyyPff --------------------------
	.section	.nv.constant0._Z4testPiiPjjPyyPff,"a",@progbits
	.sectionflags	@""
	.align	4
.nv.constant0._Z4testPiiPjjPyyPff:
	.zero		956


//--------------------- SYMBOLS --------------------------

	.type		.nv.reservedSmem.offset0,@object
	.size		.nv.reservedSmem.offset0,0x4
